//
// Generated by NVIDIA NVVM Compiler
//
// Compiler Build ID: CL-36424714
// Cuda compilation tools, release 13.0, V13.0.88
// Based on NVVM 20.0.0
//

.version 9.0
.target sm_100
.address_size 64

	// .globl	_Z3addPKdS0_Pd

.visible .entry _Z3addPKdS0_Pd(
	.param .u64 .ptr .align 1 _Z3addPKdS0_Pd_param_0,
	.param .u64 .ptr .align 1 _Z3addPKdS0_Pd_param_1,
	.param .u64 .ptr .align 1 _Z3addPKdS0_Pd_param_2
)
{
	.reg .b32 	%r<2>;
	.reg .b64 	%rd<11>;
	.reg .b64 	%fd<4>;

	ld.param.u64 	%rd1, [_Z3addPKdS0_Pd_param_0];
	ld.param.u64 	%rd2, [_Z3addPKdS0_Pd_param_1];
	ld.param.u64 	%rd3, [_Z3addPKdS0_Pd_param_2];
	cvta.to.global.u64 	%rd4, %rd3;
	cvta.to.global.u64 	%rd5, %rd2;
	cvta.to.global.u64 	%rd6, %rd1;
	mov.u32 	%r1, %tid.x;
	mul.wide.u32 	%rd7, %r1, 8;
	add.s64 	%rd8, %rd6, %rd7;
	ld.global.f64 	%fd1, [%rd8];
	add.s64 	%rd9, %rd5, %rd7;
	ld.global.f64 	%fd2, [%rd9];
	add.f64 	%fd3, %fd1, %fd2;
	add.s64 	%rd10, %rd4, %rd7;
	st.global.f64 	[%rd10], %fd3;
	ret;

}


// ===== COMPILED SASS (sm_100) =====

	.target	sm_100

	.elftype	@"ET_EXEC"


//--------------------- .note.nv.tkinfo           --------------------------
	.section	.note.nv.tkinfo,"",@"SHT_NOTE"
	.sectionflags	@"SHF_NOTE_NV_TKINFO"
	.tkinfo
        /*0018*/ 	.word	0x00000002
        /*0030*/ 	.string	""
        /*0030*/ 	.string	"ptxas"
        /*0030*/ 	.string	"Cuda compilation tools, release 13.0, V13.0.88"
        /*0030*/ 	.string	"Build cuda_13.0.r13.0/compiler.36424714_0"
        /*0030*/ 	.string	"-arch sm_100 -m 64 "



//--------------------- .note.nv.cuinfo           --------------------------
	.section	.note.nv.cuinfo,"",@"SHT_NOTE"
	.sectionflags	@"SHF_NOTE_NV_CUINFO"
        /*0018*/ 	.short	0x0002
        /*001a*/ 	.short	0x0064
        /*001c*/ 	.short	0x0082
	.zero		2


//--------------------- .nv.info                  --------------------------
	.section	.nv.info,"",@"SHT_CUDA_INFO"
	.align	4


	//----- nvinfo : EIATTR_REGCOUNT
	.align		4
        /*0000*/ 	.byte	0x04, 0x2f
        /*0002*/ 	.short	(.L_1 - .L_0)
	.align		4
.L_0:
        /*0004*/ 	.word	index@(_Z3addPKdS0_Pd)
        /*0008*/ 	.word	0x0000000e


	//----- nvinfo : EIATTR_FRAME_SIZE
	.align		4
.L_1:
        /*000c*/ 	.byte	0x04, 0x11
        /*000e*/ 	.short	(.L_3 - .L_2)
	.align		4
.L_2:
        /*0010*/ 	.word	index@(_Z3addPKdS0_Pd)
        /*0014*/ 	.word	0x00000000


	//----- nvinfo : EIATTR_MIN_STACK_SIZE
	.align		4
.L_3:
        /*0018*/ 	.byte	0x04, 0x12
        /*001a*/ 	.short	(.L_5 - .L_4)
	.align		4
.L_4:
        /*001c*/ 	.word	index@(_Z3addPKdS0_Pd)
        /*0020*/ 	.word	0x00000000
.L_5:


//--------------------- .nv.compat                --------------------------
	.section	.nv.compat,"",@"SHT_CUDA_COMPAT_INFO"
	.align	4
        /*0000*/ 	.byte	0x02, 0x09, 0x00, 0x00, 0x02, 0x02, 0x01, 0x00, 0x02, 0x05, 0x05, 0x00, 0x03, 0x07, 0x01, 0x01
        /*0010*/ 	.byte	0x02, 0x03, 0x00, 0x00, 0x02, 0x06, 0x01, 0x00, 0x04, 0x0b, 0x08, 0x00, 0x01, 0x00, 0x00, 0x00
        /*0020*/ 	.byte	0x00, 0x00, 0x00, 0x00


//--------------------- .nv.info._Z3addPKdS0_Pd   --------------------------
	.section	.nv.info._Z3addPKdS0_Pd,"",@"SHT_CUDA_INFO"
	.sectionflags	@""
	.align	4


	//----- nvinfo : EIATTR_CUDA_API_VERSION
	.align		4
        /*0000*/ 	.byte	0x04, 0x37
        /*0002*/ 	.short	(.L_7 - .L_6)
.L_6:
        /*0004*/ 	.word	0x00000082


	//----- nvinfo : EIATTR_KPARAM_INFO
	.align		4
.L_7:
        /*0008*/ 	.byte	0x04, 0x17
        /*000a*/ 	.short	(.L_9 - .L_8)
.L_8:
        /*000c*/ 	.word	0x00000000
        /*0010*/ 	.short	0x0002
        /*0012*/ 	.short	0x0010
        /*0014*/ 	.byte	0x00, 0xf5, 0x21, 0x00


	//----- nvinfo : EIATTR_KPARAM_INFO
	.align		4
.L_9:
        /*0018*/ 	.byte	0x04, 0x17
        /*001a*/ 	.short	(.L_11 - .L_10)
.L_10:
        /*001c*/ 	.word	0x00000000
        /*0020*/ 	.short	0x0001
        /*0022*/ 	.short	0x0008
        /*0024*/ 	.byte	0x00, 0xf5, 0x21, 0x00


	//----- nvinfo : EIATTR_KPARAM_INFO
	.align		4
.L_11:
        /*0028*/ 	.byte	0x04, 0x17
        /*002a*/ 	.short	(.L_13 - .L_12)
.L_12:
        /*002c*/ 	.word	0x00000000
        /*0030*/ 	.short	0x0000
        /*0032*/ 	.short	0x0000
        /*0034*/ 	.byte	0x00, 0xf5, 0x21, 0x00


	//----- nvinfo : EIATTR_SPARSE_MMA_MASK
	.align		4
.L_13:
        /*0038*/ 	.byte	0x03, 0x50
        /*003a*/ 	.short	0x0000


	//----- nvinfo : EIATTR_MAXREG_COUNT
	.align		4
        /*003c*/ 	.byte	0x03, 0x1b
        /*003e*/ 	.short	0x00ff


	//----- nvinfo : EIATTR_MERCURY_ISA_VERSION
	.align		4
        /*0040*/ 	.byte	0x03, 0x5f
        /*0042*/ 	.short	0x0101


	//----- nvinfo : EIATTR_VRC_CTA_INIT_COUNT
	.align		4
        /*0044*/ 	.byte	0x02, 0x4a
	.zero		1
	.zero		1


	//----- nvinfo : EIATTR_EXIT_INSTR_OFFSETS
	.align		4
        /*0048*/ 	.byte	0x04, 0x1c
        /*004a*/ 	.short	(.L_15 - .L_14)


	//   ....[0]....
.L_14:
        /*004c*/ 	.word	0x000000d0


	//----- nvinfo : EIATTR_CBANK_PARAM_SIZE
	.align		4
.L_15:
        /*0050*/ 	.byte	0x03, 0x19
        /*0052*/ 	.short	0x0018


	//----- nvinfo : EIATTR_PARAM_CBANK
	.align		4
        /*0054*/ 	.byte	0x04, 0x0a
        /*0056*/ 	.short	(.L_17 - .L_16)
	.align		4
.L_16:
        /*0058*/ 	.word	index@(.nv.constant0._Z3addPKdS0_Pd)
        /*005c*/ 	.short	0x0380
        /*005e*/ 	.short	0x0018


	//----- nvinfo : EIATTR_SW_WAR
	.align		4
.L_17:
        /*0060*/ 	.byte	0x04, 0x36
        /*0062*/ 	.short	(.L_19 - .L_18)
.L_18:
        /*0064*/ 	.word	0x00000008
.L_19:


//--------------------- .nv.callgraph             --------------------------
	.section	.nv.callgraph,"",@"SHT_CUDA_CALLGRAPH"
	.align	4
	.sectionentsize	8
	.align		4
        /*0000*/ 	.word	0x00000000
	.align		4
        /*0004*/ 	.word	0xffffffff
	.align		4
        /*0008*/ 	.word	0x00000000
	.align		4
        /*000c*/ 	.word	0xfffffffe
	.align		4
        /*0010*/ 	.word	0x00000000
	.align		4
        /*0014*/ 	.word	0xfffffffd
	.align		4
        /*0018*/ 	.word	0x00000000
	.align		4
        /*001c*/ 	.word	0xfffffffc


//--------------------- .text._Z3addPKdS0_Pd      --------------------------
	.section	.text._Z3addPKdS0_Pd,"ax",@progbits
	.align	128
        .global         _Z3addPKdS0_Pd
        .type           _Z3addPKdS0_Pd,@function
        .size           _Z3addPKdS0_Pd,(.L_x_1 - _Z3addPKdS0_Pd)
        .other          _Z3addPKdS0_Pd,@"STO_CUDA_ENTRY STV_DEFAULT"
_Z3addPKdS0_Pd:
.text._Z3addPKdS0_Pd:
[----:B------:R-:W-:Y:S01]  /*0000*/  LDC R1, c[0x0][0x37c] ;  /* 0x0000df00ff017b82 */ /* 0x000fe20000000800 */
[----:B------:R-:W0:Y:S07]  /*0010*/  S2R R11, SR_TID.X ;  /* 0x00000000000b7919 */ /* 0x000e2e0000002100 */
[----:B------:R-:W0:Y:S01]  /*0020*/  LDC.64 R2, c[0x0][0x380] ;  /* 0x0000e000ff027b82 */ /* 0x000e220000000a00 */
[----:B------:R-:W1:Y:S07]  /*0030*/  LDCU.64 UR4, c[0x0][0x358] ;  /* 0x00006b00ff0477ac */ /* 0x000e6e0008000a00 */
[----:B------:R-:W2:Y:S08]  /*0040*/  LDC.64 R4, c[0x0][0x388] ;  /* 0x0000e200ff047b82 */ /* 0x000eb00000000a00 */
[----:B------:R-:W3:Y:S01]  /*0050*/  LDC.64 R8, c[0x0][0x390] ;  /* 0x0000e400ff087b82 */ /* 0x000ee20000000a00 */
[----:B0-----:R-:W-:-:S04]  /*0060*/  IMAD.WIDE.U32 R2, R11, 0x8, R2 ;  /* 0x000000080b027825 */ /* 0x001fc800078e0002 */
[C---:B--2---:R-:W-:Y:S02]  /*0070*/  IMAD.WIDE.U32 R4, R11.reuse, 0x8, R4 ;  /* 0x000000080b047825 */ /* 0x044fe400078e0004 */
[----:B-1----:R-:W2:Y:S04]  /*0080*/  LDG.E.64 R2, desc[UR4][R2.64] ;  /* 0x0000000402027981 */ /* 0x002ea8000c1e1b00 */
[----:B------:R-:W2:Y:S01]  /*0090*/  LDG.E.64 R4, desc[UR4][R4.64] ;  /* 0x0000000404047981 */ /* 0x000ea2000c1e1b00 */
[----:B---3--:R-:W-:Y:S01]  /*00a0*/  IMAD.WIDE.U32 R8, R11, 0x8, R8 ;  /* 0x000000080b087825 */ /* 0x008fe200078e0008 */
[----:B--2---:R-:W-:-:S07]  /*00b0*/  DADD R6, R2, R4 ;  /* 0x0000000002067229 */ /* 0x004fce0000000004 */
[----:B------:R-:W-:Y:S01]  /*00c0*/  STG.E.64 desc[UR4][R8.64], R6 ;  /* 0x0000000608007986 */ /* 0x000fe2000c101b04 */
[----:B------:R-:W-:Y:S05]  /*00d0*/  EXIT ;  /* 0x000000000000794d */ /* 0x000fea0003800000 */
.L_x_0:
[----:B------:R-:W-:-:S00]  /*00e0*/  BRA `(.L_x_0) ;  /* 0xfffffffc00fc7947 */ /* 0x000fc0000383ffff */
[----:B------:R-:W-:-:S00]  /*00f0*/  NOP ;  /* 0x0000000000007918 */ /* 0x000fc00000000000 */
        /* <DEDUP_REMOVED lines=8> */
.L_x_1:


//--------------------- .nv.shared.reserved.0     --------------------------
	.section	.nv.shared.reserved.0,"aw",@nobits
	.weak		__nv_reservedSMEM_offset_0_alias
	.size		__nv_reservedSMEM_offset_0_alias, 0, 64
	.other		__nv_reservedSMEM_offset_0_alias,@"STO_CUDA_RESERVED_SHARED STV_DEFAULT"
__nv_reservedSMEM_offset_0_alias:
	.zero		0
	.zero		64


//--------------------- .nv.constant0._Z3addPKdS0_Pd --------------------------
	.section	.nv.constant0._Z3addPKdS0_Pd,"a",@progbits
	.sectionflags	@""
	.align	4
.nv.constant0._Z3addPKdS0_Pd:
	.zero		920


//--------------------- SYMBOLS --------------------------

	.type		.nv.reservedSmem.offset0,@object
	.size		.nv.reservedSmem.offset0,0x4
